//
// Generated by NVIDIA NVVM Compiler
//
// Compiler Build ID: CL-36424714
// Cuda compilation tools, release 13.0, V13.0.88
// Based on NVVM 20.0.0
//

.version 9.0
.target sm_100
.address_size 64

	// .globl	_Z14MatrixMultiplyPfS_S_i

.visible .entry _Z14MatrixMultiplyPfS_S_i(
	.param .u64 .ptr .align 1 _Z14MatrixMultiplyPfS_S_i_param_0,
	.param .u64 .ptr .align 1 _Z14MatrixMultiplyPfS_S_i_param_1,
	.param .u64 .ptr .align 1 _Z14MatrixMultiplyPfS_S_i_param_2,
	.param .u32 _Z14MatrixMultiplyPfS_S_i_param_3
)
{
	.reg .pred 	%p<10>;
	.reg .b32 	%r<40>;
	.reg .b32 	%f<67>;
	.reg .b64 	%rd<67>;

	ld.param.u64 	%rd14, [_Z14MatrixMultiplyPfS_S_i_param_0];
	ld.param.u64 	%rd15, [_Z14MatrixMultiplyPfS_S_i_param_1];
	ld.param.u32 	%r18, [_Z14MatrixMultiplyPfS_S_i_param_3];
	cvta.to.global.u64 	%rd1, %rd15;
	cvta.to.global.u64 	%rd2, %rd14;
	mov.u32 	%r19, %ctaid.y;
	mov.u32 	%r20, %ntid.y;
	mov.u32 	%r21, %tid.y;
	mad.lo.s32 	%r1, %r19, %r20, %r21;
	mov.u32 	%r22, %ctaid.x;
	mov.u32 	%r23, %ntid.x;
	mov.u32 	%r24, %tid.x;
	mad.lo.s32 	%r2, %r22, %r23, %r24;
	max.s32 	%r25, %r1, %r2;
	setp.ge.s32 	%p1, %r25, %r18;
	@%p1 bra 	$L__BB0_13;
	mul.lo.s32 	%r3, %r18, %r1;
	and.b32  	%r4, %r18, 7;
	setp.lt.u32 	%p2, %r18, 8;
	mov.f32 	%f66, 0f00000000;
	mov.b32 	%r38, 0;
	@%p2 bra 	$L__BB0_4;
	and.b32  	%r38, %r18, 2147483640;
	neg.s32 	%r36, %r38;
	mul.wide.s32 	%rd16, %r18, 4;
	add.s64 	%rd3, %rd1, %rd16;
	shl.b32 	%r7, %r18, 3;
	mul.wide.s32 	%rd17, %r18, 8;
	add.s64 	%rd4, %rd1, %rd17;
	mul.wide.s32 	%rd18, %r18, 12;
	add.s64 	%rd5, %rd1, %rd18;
	mul.wide.s32 	%rd19, %r18, 16;
	add.s64 	%rd6, %rd1, %rd19;
	mul.wide.s32 	%rd20, %r18, 20;
	add.s64 	%rd7, %rd1, %rd20;
	mul.wide.s32 	%rd21, %r18, 24;
	add.s64 	%rd8, %rd1, %rd21;
	mul.wide.s32 	%rd22, %r18, 28;
	add.s64 	%rd9, %rd1, %rd22;
	mul.wide.u32 	%rd23, %r3, 4;
	add.s64 	%rd24, %rd23, %rd2;
	add.s64 	%rd66, %rd24, 16;
	mov.f32 	%f66, 0f00000000;
	mov.u32 	%r35, %r2;
$L__BB0_3:
	.pragma "nounroll";
	mul.wide.s32 	%rd25, %r35, 4;
	add.s64 	%rd26, %rd3, %rd25;
	add.s64 	%rd27, %rd4, %rd25;
	add.s64 	%rd28, %rd5, %rd25;
	add.s64 	%rd29, %rd6, %rd25;
	add.s64 	%rd30, %rd7, %rd25;
	add.s64 	%rd31, %rd8, %rd25;
	add.s64 	%rd32, %rd9, %rd25;
	add.s64 	%rd33, %rd1, %rd25;
	ld.global.f32 	%f16, [%rd66+-16];
	ld.global.f32 	%f17, [%rd33];
	fma.rn.f32 	%f18, %f16, %f17, %f66;
	ld.global.f32 	%f19, [%rd66+-12];
	ld.global.f32 	%f20, [%rd26];
	fma.rn.f32 	%f21, %f19, %f20, %f18;
	ld.global.f32 	%f22, [%rd66+-8];
	ld.global.f32 	%f23, [%rd27];
	fma.rn.f32 	%f24, %f22, %f23, %f21;
	ld.global.f32 	%f25, [%rd66+-4];
	ld.global.f32 	%f26, [%rd28];
	fma.rn.f32 	%f27, %f25, %f26, %f24;
	ld.global.f32 	%f28, [%rd66];
	ld.global.f32 	%f29, [%rd29];
	fma.rn.f32 	%f30, %f28, %f29, %f27;
	ld.global.f32 	%f31, [%rd66+4];
	ld.global.f32 	%f32, [%rd30];
	fma.rn.f32 	%f33, %f31, %f32, %f30;
	ld.global.f32 	%f34, [%rd66+8];
	ld.global.f32 	%f35, [%rd31];
	fma.rn.f32 	%f36, %f34, %f35, %f33;
	ld.global.f32 	%f37, [%rd66+12];
	ld.global.f32 	%f38, [%rd32];
	fma.rn.f32 	%f66, %f37, %f38, %f36;
	add.s32 	%r36, %r36, 8;
	add.s32 	%r35, %r35, %r7;
	add.s64 	%rd66, %rd66, 32;
	setp.ne.s32 	%p3, %r36, 0;
	@%p3 bra 	$L__BB0_3;
$L__BB0_4:
	setp.eq.s32 	%p4, %r4, 0;
	@%p4 bra 	$L__BB0_12;
	and.b32  	%r13, %r18, 3;
	setp.lt.u32 	%p5, %r4, 4;
	@%p5 bra 	$L__BB0_7;
	add.s32 	%r27, %r38, %r3;
	mul.wide.u32 	%rd34, %r27, 4;
	add.s64 	%rd35, %rd2, %rd34;
	ld.global.f32 	%f40, [%rd35];
	mad.lo.s32 	%r28, %r38, %r18, %r2;
	mul.wide.s32 	%rd36, %r28, 4;
	add.s64 	%rd37, %rd1, %rd36;
	ld.global.f32 	%f41, [%rd37];
	fma.rn.f32 	%f42, %f40, %f41, %f66;
	cvt.u64.u32 	%rd38, %r3;
	cvt.u64.u32 	%rd39, %r38;
	add.s64 	%rd40, %rd39, %rd38;
	shl.b64 	%rd41, %rd40, 2;
	add.s64 	%rd42, %rd2, %rd41;
	ld.global.f32 	%f43, [%rd42+4];
	mul.wide.s32 	%rd43, %r18, 4;
	add.s64 	%rd44, %rd37, %rd43;
	ld.global.f32 	%f44, [%rd44];
	fma.rn.f32 	%f45, %f43, %f44, %f42;
	ld.global.f32 	%f46, [%rd42+8];
	add.s64 	%rd45, %rd44, %rd43;
	ld.global.f32 	%f47, [%rd45];
	fma.rn.f32 	%f48, %f46, %f47, %f45;
	ld.global.f32 	%f49, [%rd42+12];
	add.s64 	%rd46, %rd45, %rd43;
	ld.global.f32 	%f50, [%rd46];
	fma.rn.f32 	%f66, %f49, %f50, %f48;
	add.s32 	%r38, %r38, 4;
$L__BB0_7:
	setp.eq.s32 	%p6, %r13, 0;
	@%p6 bra 	$L__BB0_12;
	setp.eq.s32 	%p7, %r13, 1;
	@%p7 bra 	$L__BB0_10;
	add.s32 	%r29, %r38, %r3;
	mul.wide.u32 	%rd47, %r29, 4;
	add.s64 	%rd48, %rd2, %rd47;
	ld.global.f32 	%f52, [%rd48];
	mad.lo.s32 	%r30, %r38, %r18, %r2;
	mul.wide.s32 	%rd49, %r30, 4;
	add.s64 	%rd50, %rd1, %rd49;
	ld.global.f32 	%f53, [%rd50];
	fma.rn.f32 	%f54, %f52, %f53, %f66;
	cvt.u64.u32 	%rd51, %r3;
	cvt.u64.u32 	%rd52, %r38;
	add.s64 	%rd53, %rd52, %rd51;
	shl.b64 	%rd54, %rd53, 2;
	add.s64 	%rd55, %rd2, %rd54;
	ld.global.f32 	%f55, [%rd55+4];
	mul.wide.s32 	%rd56, %r18, 4;
	add.s64 	%rd57, %rd50, %rd56;
	ld.global.f32 	%f56, [%rd57];
	fma.rn.f32 	%f66, %f55, %f56, %f54;
	add.s32 	%r38, %r38, 2;
$L__BB0_10:
	and.b32  	%r31, %r18, 1;
	setp.eq.b32 	%p8, %r31, 1;
	not.pred 	%p9, %p8;
	@%p9 bra 	$L__BB0_12;
	add.s32 	%r32, %r38, %r3;
	mul.wide.u32 	%rd58, %r32, 4;
	add.s64 	%rd59, %rd2, %rd58;
	ld.global.f32 	%f57, [%rd59];
	mad.lo.s32 	%r33, %r38, %r18, %r2;
	mul.wide.s32 	%rd60, %r33, 4;
	add.s64 	%rd61, %rd1, %rd60;
	ld.global.f32 	%f58, [%rd61];
	fma.rn.f32 	%f66, %f57, %f58, %f66;
$L__BB0_12:
	ld.param.u64 	%rd65, [_Z14MatrixMultiplyPfS_S_i_param_2];
	add.s32 	%r34, %r3, %r2;
	cvta.to.global.u64 	%rd62, %rd65;
	mul.wide.s32 	%rd63, %r34, 4;
	add.s64 	%rd64, %rd62, %rd63;
	st.global.f32 	[%rd64], %f66;
$L__BB0_13:
	ret;

}


// ===== COMPILED SASS (sm_100) =====

	.target	sm_100

	.elftype	@"ET_EXEC"


//--------------------- .note.nv.tkinfo           --------------------------
	.section	.note.nv.tkinfo,"",@"SHT_NOTE"
	.sectionflags	@"SHF_NOTE_NV_TKINFO"
	.tkinfo
        /*0018*/ 	.word	0x00000002
        /*0030*/ 	.string	""
        /*0030*/ 	.string	"ptxas"
        /*0030*/ 	.string	"Cuda compilation tools, release 13.0, V13.0.88"
        /*0030*/ 	.string	"Build cuda_13.0.r13.0/compiler.36424714_0"
        /*0030*/ 	.string	"-arch sm_100 -m 64 "



//--------------------- .note.nv.cuinfo           --------------------------
	.section	.note.nv.cuinfo,"",@"SHT_NOTE"
	.sectionflags	@"SHF_NOTE_NV_CUINFO"
        /*0018*/ 	.short	0x0002
        /*001a*/ 	.short	0x0064
        /*001c*/ 	.short	0x0082
	.zero		2


//--------------------- .nv.info                  --------------------------
	.section	.nv.info,"",@"SHT_CUDA_INFO"
	.align	4


	//----- nvinfo : EIATTR_REGCOUNT
	.align		4
        /*0000*/ 	.byte	0x04, 0x2f
        /*0002*/ 	.short	(.L_1 - .L_0)
	.align		4
.L_0:
        /*0004*/ 	.word	index@(_Z14MatrixMultiplyPfS_S_i)
        /*0008*/ 	.word	0x0000001e


	//----- nvinfo : EIATTR_FRAME_SIZE
	.align		4
.L_1:
        /*000c*/ 	.byte	0x04, 0x11
        /*000e*/ 	.short	(.L_3 - .L_2)
	.align		4
.L_2:
        /*0010*/ 	.word	index@(_Z14MatrixMultiplyPfS_S_i)
        /*0014*/ 	.word	0x00000000


	//----- nvinfo : EIATTR_MIN_STACK_SIZE
	.align		4
.L_3:
        /*0018*/ 	.byte	0x04, 0x12
        /*001a*/ 	.short	(.L_5 - .L_4)
	.align		4
.L_4:
        /*001c*/ 	.word	index@(_Z14MatrixMultiplyPfS_S_i)
        /*0020*/ 	.word	0x00000000
.L_5:


//--------------------- .nv.compat                --------------------------
	.section	.nv.compat,"",@"SHT_CUDA_COMPAT_INFO"
	.align	4
        /*0000*/ 	.byte	0x02, 0x09, 0x00, 0x00, 0x02, 0x02, 0x01, 0x00, 0x02, 0x05, 0x05, 0x00, 0x03, 0x07, 0x01, 0x01
        /*0010*/ 	.byte	0x02, 0x03, 0x00, 0x00, 0x02, 0x06, 0x01, 0x00, 0x04, 0x0b, 0x08, 0x00, 0x09, 0x00, 0x00, 0x00
        /*0020*/ 	.byte	0x00, 0x00, 0x00, 0x00


//--------------------- .nv.info._Z14MatrixMultiplyPfS_S_i --------------------------
	.section	.nv.info._Z14MatrixMultiplyPfS_S_i,"",@"SHT_CUDA_INFO"
	.sectionflags	@""
	.align	4


	//----- nvinfo : EIATTR_CUDA_API_VERSION
	.align		4
        /*0000*/ 	.byte	0x04, 0x37
        /*0002*/ 	.short	(.L_7 - .L_6)
.L_6:
        /*0004*/ 	.word	0x00000082


	//----- nvinfo : EIATTR_KPARAM_INFO
	.align		4
.L_7:
        /*0008*/ 	.byte	0x04, 0x17
        /*000a*/ 	.short	(.L_9 - .L_8)
.L_8:
        /*000c*/ 	.word	0x00000000
        /*0010*/ 	.short	0x0003
        /*0012*/ 	.short	0x0018
        /*0014*/ 	.byte	0x00, 0xf0, 0x11, 0x00


	//----- nvinfo : EIATTR_KPARAM_INFO
	.align		4
.L_9:
        /*0018*/ 	.byte	0x04, 0x17
        /*001a*/ 	.short	(.L_11 - .L_10)
.L_10:
        /*001c*/ 	.word	0x00000000
        /*0020*/ 	.short	0x0002
        /*0022*/ 	.short	0x0010
        /*0024*/ 	.byte	0x00, 0xf5, 0x21, 0x00


	//----- nvinfo : EIATTR_KPARAM_INFO
	.align		4
.L_11:
        /*0028*/ 	.byte	0x04, 0x17
        /*002a*/ 	.short	(.L_13 - .L_12)
.L_12:
        /*002c*/ 	.word	0x00000000
        /*0030*/ 	.short	0x0001
        /*0032*/ 	.short	0x0008
        /*0034*/ 	.byte	0x00, 0xf5, 0x21, 0x00


	//----- nvinfo : EIATTR_KPARAM_INFO
	.align		4
.L_13:
        /*0038*/ 	.byte	0x04, 0x17
        /*003a*/ 	.short	(.L_15 - .L_14)
.L_14:
        /*003c*/ 	.word	0x00000000
        /*0040*/ 	.short	0x0000
        /*0042*/ 	.short	0x0000
        /*0044*/ 	.byte	0x00, 0xf5, 0x21, 0x00


	//----- nvinfo : EIATTR_SPARSE_MMA_MASK
	.align		4
.L_15:
        /*0048*/ 	.byte	0x03, 0x50
        /*004a*/ 	.short	0x0000


	//----- nvinfo : EIATTR_MAXREG_COUNT
	.align		4
        /*004c*/ 	.byte	0x03, 0x1b
        /*004e*/ 	.short	0x00ff


	//----- nvinfo : EIATTR_MERCURY_ISA_VERSION
	.align		4
        /*0050*/ 	.byte	0x03, 0x5f
        /*0052*/ 	.short	0x0101


	//----- nvinfo : EIATTR_VRC_CTA_INIT_COUNT
	.align		4
        /*0054*/ 	.byte	0x02, 0x4a
	.zero		1
	.zero		1


	//----- nvinfo : EIATTR_EXIT_INSTR_OFFSETS
	.align		4
        /*0058*/ 	.byte	0x04, 0x1c
        /*005a*/ 	.short	(.L_17 - .L_16)


	//   ....[0]....
.L_16:
        /*005c*/ 	.word	0x000000c0


	//   ....[1]....
        /*0060*/ 	.word	0x00000a90


	//----- nvinfo : EIATTR_CBANK_PARAM_SIZE
	.align		4
.L_17:
        /*0064*/ 	.byte	0x03, 0x19
        /*0066*/ 	.short	0x001c


	//----- nvinfo : EIATTR_PARAM_CBANK
	.align		4
        /*0068*/ 	.byte	0x04, 0x0a
        /*006a*/ 	.short	(.L_19 - .L_18)
	.align		4
.L_18:
        /*006c*/ 	.word	index@(.nv.constant0._Z14MatrixMultiplyPfS_S_i)
        /*0070*/ 	.short	0x0380
        /*0072*/ 	.short	0x001c


	//----- nvinfo : EIATTR_SW_WAR
	.align		4
.L_19:
        /*0074*/ 	.byte	0x04, 0x36
        /*0076*/ 	.short	(.L_21 - .L_20)
.L_20:
        /*0078*/ 	.word	0x00000008
.L_21:


//--------------------- .nv.callgraph             --------------------------
	.section	.nv.callgraph,"",@"SHT_CUDA_CALLGRAPH"
	.align	4
	.sectionentsize	8
	.align		4
        /*0000*/ 	.word	0x00000000
	.align		4
        /*0004*/ 	.word	0xffffffff
	.align		4
        /*0008*/ 	.word	0x00000000
	.align		4
        /*000c*/ 	.word	0xfffffffe
	.align		4
        /*0010*/ 	.word	0x00000000
	.align		4
        /*0014*/ 	.word	0xfffffffd
	.align		4
        /*0018*/ 	.word	0x00000000
	.align		4
        /*001c*/ 	.word	0xfffffffc


//--------------------- .text._Z14MatrixMultiplyPfS_S_i --------------------------
	.section	.text._Z14MatrixMultiplyPfS_S_i,"ax",@progbits
	.align	128
        .global         _Z14MatrixMultiplyPfS_S_i
        .type           _Z14MatrixMultiplyPfS_S_i,@function
        .size           _Z14MatrixMultiplyPfS_S_i,(.L_x_5 - _Z14MatrixMultiplyPfS_S_i)
        .other          _Z14MatrixMultiplyPfS_S_i,@"STO_CUDA_ENTRY STV_DEFAULT"
_Z14MatrixMultiplyPfS_S_i:
.text._Z14MatrixMultiplyPfS_S_i:
[----:B------:R-:W-:Y:S01]  /*0000*/  LDC R1, c[0x0][0x37c] ;  /* 0x0000df00ff017b82 */ /* 0x000fe20000000800 */
[----:B------:R-:W0:Y:S07]  /*0010*/  S2R R0, SR_TID.Y ;  /* 0x0000000000007919 */ /* 0x000e2e0000002200 */
[----:B------:R-:W0:Y:S01]  /*0020*/  S2UR UR4, SR_CTAID.Y ;  /* 0x00000000000479c3 */ /* 0x000e220000002600 */
[----:B------:R-:W1:Y:S01]  /*0030*/  LDCU UR20, c[0x0][0x398] ;  /* 0x00007300ff1477ac */ /* 0x000e620008000800 */
[----:B------:R-:W2:Y:S06]  /*0040*/  S2R R3, SR_TID.X ;  /* 0x0000000000037919 */ /* 0x000eac0000002100 */
[----:B------:R-:W0:Y:S08]  /*0050*/  LDC R13, c[0x0][0x364] ;  /* 0x0000d900ff0d7b82 */ /* 0x000e300000000800 */
[----:B------:R-:W2:Y:S08]  /*0060*/  S2UR UR5, SR_CTAID.X ;  /* 0x00000000000579c3 */ /* 0x000eb00000002500 */
[----:B------:R-:W2:Y:S01]  /*0070*/  LDC R2, c[0x0][0x360] ;  /* 0x0000d800ff027b82 */ /* 0x000ea20000000800 */
[----:B0-----:R-:W-:-:S02]  /*0080*/  IMAD R13, R13, UR4, R0 ;  /* 0x000000040d0d7c24 */ /* 0x001fc4000f8e0200 */
[----:B--2---:R-:W-:-:S05]  /*0090*/  IMAD R0, R2, UR5, R3 ;  /* 0x0000000502007c24 */ /* 0x004fca000f8e0203 */
[----:B------:R-:W-:-:S04]  /*00a0*/  VIMNMX R2, PT, PT, R13, R0, !PT ;  /* 0x000000000d027248 */ /* 0x000fc80007fe0100 */
[----:B-1----:R-:W-:-:S13]  /*00b0*/  ISETP.GE.AND P0, PT, R2, UR20, PT ;  /* 0x0000001402007c0c */ /* 0x002fda000bf06270 */
[----:B------:R-:W-:Y:S05]  /*00c0*/  @P0 EXIT ;  /* 0x000000000000094d */ /* 0x000fea0003800000 */
[----:B------:R-:W-:Y:S01]  /*00d0*/  UISETP.GE.U32.AND UP0, UPT, UR20, 0x8, UPT ;  /* 0x000000081400788c */ /* 0x000fe2000bf06070 */
[----:B------:R-:W-:Y:S02]  /*00e0*/  HFMA2 R12, -RZ, RZ, 0, 0 ;  /* 0x00000000ff0c7431 */ /* 0x000fe400000001ff */
[----:B------:R-:W-:Y:S01]  /*00f0*/  IMAD R13, R13, UR20, RZ ;  /* 0x000000140d0d7c24 */ /* 0x000fe2000f8e02ff */
[----:B------:R-:W-:Y:S01]  /*0100*/  UMOV UR4, URZ ;  /* 0x000000ff00047c82 */ /* 0x000fe20008000000 */
[----:B------:R-:W0:Y:S04]  /*0110*/  LDCU.64 UR18, c[0x0][0x358] ;  /* 0x00006b00ff1277ac */ /* 0x000e280008000a00 */
[----:B------:R-:W-:Y:S05]  /*0120*/  BRA.U !UP0, `(.L_x_0) ;  /* 0x0000000508047547 */ /* 0x000fea000b800000 */
[----:B------:R-:W1:Y:S01]  /*0130*/  LDCU.128 UR24, c[0x0][0x380] ;  /* 0x00007000ff1877ac */ /* 0x000e620008000c00 */
[----:B------:R-:W-:Y:S02]  /*0140*/  MOV R12, RZ ;  /* 0x000000ff000c7202 */ /* 0x000fe40000000f00 */
[----:B------:R-:W-:Y:S01]  /*0150*/  MOV R14, R0 ;  /* 0x00000000000e7202 */ /* 0x000fe20000000f00 */
[----:B------:R-:W-:-:S04]  /*0160*/  ULOP3.LUT UR4, UR20, 0x7ffffff8, URZ, 0xc0, !UPT ;  /* 0x7ffffff814047892 */ /* 0x000fc8000f8ec0ff */
[----:B------:R-:W-:Y:S01]  /*0170*/  UIADD3 UR5, UPT, UPT, -UR4, URZ, URZ ;  /* 0x000000ff04057290 */ /* 0x000fe2000fffe1ff */
[----:B-1----:R-:W-:Y:S01]  /*0180*/  MOV R2, UR24 ;  /* 0x0000001800027c02 */ /* 0x002fe20008000f00 */
[----:B------:R-:W-:Y:S01]  /*0190*/  UIMAD.WIDE UR6, UR20, 0x8, UR26 ;  /* 0x00000008140678a5 */ /* 0x000fe2000f8e021a */
[----:B------:R-:W-:Y:S01]  /*01a0*/  MOV R3, UR25 ;  /* 0x0000001900037c02 */ /* 0x000fe20008000f00 */
[----:B------:R-:W-:Y:S02]  /*01b0*/  UIMAD.WIDE UR8, UR20, 0xc, UR26 ;  /* 0x0000000c140878a5 */ /* 0x000fe4000f8e021a */
[----:B------:R-:W-:Y:S01]  /*01c0*/  UIMAD.WIDE UR10, UR20, 0x10, UR26 ;  /* 0x00000010140a78a5 */ /* 0x000fe2000f8e021a */
[----:B------:R-:W-:Y:S01]  /*01d0*/  IMAD.WIDE.U32 R2, R13, 0x4, R2 ;  /* 0x000000040d027825 */ /* 0x000fe200078e0002 */
[----:B------:R-:W-:Y:S02]  /*01e0*/  UIMAD.WIDE UR12, UR20, 0x14, UR26 ;  /* 0x00000014140c78a5 */ /* 0x000fe4000f8e021a */
[----:B------:R-:W-:Y:S01]  /*01f0*/  UIMAD.WIDE UR14, UR20, 0x18, UR26 ;  /* 0x00000018140e78a5 */ /* 0x000fe2000f8e021a */
[----:B------:R-:W-:Y:S01]  /*0200*/  IADD3 R2, P0, PT, R2, 0x10, RZ ;  /* 0x0000001002027810 */ /* 0x000fe20007f1e0ff */
[----:B------:R-:W-:-:S03]  /*0210*/  UIMAD.WIDE UR16, UR20, 0x1c, UR26 ;  /* 0x0000001c141078a5 */ /* 0x000fc6000f8e021a */
[----:B------:R-:W-:-:S09]  /*0220*/  IADD3.X R3, PT, PT, RZ, R3, RZ, P0, !PT ;  /* 0x00000003ff037210 */ /* 0x000fd200007fe4ff */
.L_x_1:
[----:B------:R-:W-:Y:S01]  /*0230*/  UIMAD.WIDE UR22, UR20, 0x4, UR26 ;  /* 0x00000004141678a5 */ /* 0x000fe2000f8e021a */
[----:B------:R-:W-:Y:S02]  /*0240*/  IMAD.MOV.U32 R23, RZ, RZ, 0x4 ;  /* 0x00000004ff177424 */ /* 0x000fe400078e00ff */
[----:B------:R-:W-:Y:S01]  /*0250*/  HFMA2 R11, -RZ, RZ, 0, 2.384185791015625e-07 ;  /* 0x00000004ff0b7431 */ /* 0x000fe200000001ff */
[----:B------:R-:W-:Y:S01]  /*0260*/  MOV R25, 0x4 ;  /* 0x0000000400197802 */ /* 0x000fe20000000f00 */
[----:B0-----:R-:W2:Y:S01]  /*0270*/  LDG.E R21, desc[UR18][R2.64+-0x10] ;  /* 0xfffff01202157981 */ /* 0x001ea2000c1e1900 */
[C---:B------:R-:W-:Y:S01]  /*0280*/  IMAD.WIDE R22, R14.reuse, R23, UR26 ;  /* 0x0000001a0e167e25 */ /* 0x040fe2000f8e0217 */
[----:B------:R-:W-:Y:S02]  /*0290*/  MOV R8, UR22 ;  /* 0x0000001600087c02 */ /* 0x000fe40008000f00 */
[----:B------:R-:W-:Y:S01]  /*02a0*/  MOV R9, UR23 ;  /* 0x0000001700097c02 */ /* 0x000fe20008000f00 */
[----:B------:R-:W3:Y:S02]  /*02b0*/  LDG.E R19, desc[UR18][R2.64+-0xc] ;  /* 0xfffff41202137981 */ /* 0x000ee4000c1e1900 */
[----:B------:R-:W-:-:S02]  /*02c0*/  IMAD.WIDE R8, R14, 0x4, R8 ;  /* 0x000000040e087825 */ /* 0x000fc400078e0208 */
[----:B------:R-:W2:Y:S01]  /*02d0*/  LDG.E R22, desc[UR18][R22.64] ;  /* 0x0000001216167981 */ /* 0x000ea2000c1e1900 */
[----:B------:R-:W-:Y:S01]  /*02e0*/  MOV R5, 0x4 ;  /* 0x0000000400057802 */ /* 0x000fe20000000f00 */
[C---:B------:R-:W-:Y:S02]  /*02f0*/  IMAD.WIDE R24, R14.reuse, R25, UR6 ;  /* 0x000000060e187e25 */ /* 0x040fe4000f8e0219 */
[----:B------:R0:W3:Y:S02]  /*0300*/  LDG.E R20, desc[UR18][R8.64] ;  /* 0x0000001208147981 */ /* 0x0000e4000c1e1900 */
[----:B------:R-:W-:Y:S02]  /*0310*/  IMAD.WIDE R10, R14, R11, UR8 ;  /* 0x000000080e0a7e25 */ /* 0x000fe4000f8e020b */
[----:B------:R-:W4:Y:S04]  /*0320*/  LDG.E R18, desc[UR18][R24.64] ;  /* 0x0000001218127981 */ /* 0x000f28000c1e1900 */
[----:B------:R-:W4:Y:S01]  /*0330*/  LDG.E R17, desc[UR18][R2.64+-0x8] ;  /* 0xfffff81202117981 */ /* 0x000f22000c1e1900 */
[----:B0-----:R-:W-:-:S02]  /*0340*/  HFMA2 R9, -RZ, RZ, 0, 2.384185791015625e-07 ;  /* 0x00000004ff097431 */ /* 0x001fc400000001ff */
[----:B------:R-:W-:Y:S01]  /*0350*/  IMAD.MOV.U32 R7, RZ, RZ, 0x4 ;  /* 0x00000004ff077424 */ /* 0x000fe200078e00ff */
[----:B------:R0:W5:Y:S01]  /*0360*/  LDG.E R16, desc[UR18][R10.64] ;  /* 0x000000120a107981 */ /* 0x000162000c1e1900 */
[----:B------:R-:W-:-:S03]  /*0370*/  IMAD.WIDE R4, R14, R5, UR10 ;  /* 0x0000000a0e047e25 */ /* 0x000fc6000f8e0205 */
[----:B------:R-:W5:Y:S01]  /*0380*/  LDG.E R15, desc[UR18][R2.64+-0x4] ;  /* 0xfffffc12020f7981 */ /* 0x000f62000c1e1900 */
[C---:B------:R-:W-:Y:S01]  /*0390*/  IMAD.WIDE R6, R14.reuse, R7, UR12 ;  /* 0x0000000c0e067e25 */ /* 0x040fe2000f8e0207 */
[----:B------:R-:W-:Y:S02]  /*03a0*/  MOV R27, 0x4 ;  /* 0x00000004001b7802 */ /* 0x000fe40000000f00 */
[----:B------:R1:W5:Y:S01]  /*03b0*/  LDG.E R4, desc[UR18][R4.64] ;  /* 0x0000001204047981 */ /* 0x000362000c1e1900 */
[----:B------:R-:W-:-:S03]  /*03c0*/  IMAD.WIDE R8, R14, R9, UR14 ;  /* 0x0000000e0e087e25 */ /* 0x000fc6000f8e0209 */
[----:B------:R-:W5:Y:S01]  /*03d0*/  LDG.E R23, desc[UR18][R2.64] ;  /* 0x0000001202177981 */ /* 0x000f62000c1e1900 */
[----:B0-----:R-:W-:-:S03]  /*03e0*/  IMAD.WIDE R10, R14, R27, UR16 ;  /* 0x000000100e0a7e25 */ /* 0x001fc6000f8e021b */
[----:B------:R-:W5:Y:S04]  /*03f0*/  LDG.E R7, desc[UR18][R6.64] ;  /* 0x0000001206077981 */ /* 0x000f68000c1e1900 */
[----:B------:R-:W5:Y:S04]  /*0400*/  LDG.E R24, desc[UR18][R2.64+0x4] ;  /* 0x0000041202187981 */ /* 0x000f68000c1e1900 */
[----:B------:R-:W5:Y:S04]  /*0410*/  LDG.E R8, desc[UR18][R8.64] ;  /* 0x0000001208087981 */ /* 0x000f68000c1e1900 */
[----:B------:R-:W5:Y:S04]  /*0420*/  LDG.E R25, desc[UR18][R2.64+0x8] ;  /* 0x0000081202197981 */ /* 0x000f68000c1e1900 */
[----:B------:R-:W5:Y:S04]  /*0430*/  LDG.E R10, desc[UR18][R10.64] ;  /* 0x000000120a0a7981 */ /* 0x000f68000c1e1900 */
[----:B------:R0:W5:Y:S01]  /*0440*/  LDG.E R27, desc[UR18][R2.64+0xc] ;  /* 0x00000c12021b7981 */ /* 0x000162000c1e1900 */
[----:B------:R-:W-:-:S04]  /*0450*/  UIADD3 UR5, UPT, UPT, UR5, 0x8, URZ ;  /* 0x0000000805057890 */ /* 0x000fc8000fffe0ff */
[----:B------:R-:W-:Y:S01]  /*0460*/  UISETP.NE.AND UP0, UPT, UR5, URZ, UPT ;  /* 0x000000ff0500728c */ /* 0x000fe2000bf05270 */
[----:B-1----:R-:W-:Y:S02]  /*0470*/  MOV R5, UR20 ;  /* 0x0000001400057c02 */ /* 0x002fe40008000f00 */
[----:B0-----:R-:W-:Y:S02]  /*0480*/  IADD3 R2, P0, PT, R2, 0x20, RZ ;  /* 0x0000002002027810 */ /* 0x001fe40007f1e0ff */
[----:B------:R-:W-:Y:S02]  /*0490*/  LEA R14, R5, R14, 0x3 ;  /* 0x0000000e050e7211 */ /* 0x000fe400078e18ff */
[----:B------:R-:W-:Y:S01]  /*04a0*/  IADD3.X R3, PT, PT, RZ, R3, RZ, P0, !PT ;  /* 0x00000003ff037210 */ /* 0x000fe200007fe4ff */
[----:B--2---:R-:W-:-:S04]  /*04b0*/  FFMA R22, R21, R22, R12 ;  /* 0x0000001615167223 */ /* 0x004fc8000000000c */
[----:B---3--:R-:W-:-:S04]  /*04c0*/  FFMA R20, R19, R20, R22 ;  /* 0x0000001413147223 */ /* 0x008fc80000000016 */
[----:B----4-:R-:W-:-:S04]  /*04d0*/  FFMA R18, R17, R18, R20 ;  /* 0x0000001211127223 */ /* 0x010fc80000000014 */
[----:B-----5:R-:W-:-:S04]  /*04e0*/  FFMA R16, R15, R16, R18 ;  /* 0x000000100f107223 */ /* 0x020fc80000000012 */
[----:B------:R-:W-:-:S04]  /*04f0*/  FFMA R23, R23, R4, R16 ;  /* 0x0000000417177223 */ /* 0x000fc80000000010 */
[----:B------:R-:W-:-:S04]  /*0500*/  FFMA R24, R24, R7, R23 ;  /* 0x0000000718187223 */ /* 0x000fc80000000017 */
[----:B------:R-:W-:-:S04]  /*0510*/  FFMA R8, R25, R8, R24 ;  /* 0x0000000819087223 */ /* 0x000fc80000000018 */
[----:B------:R-:W-:Y:S01]  /*0520*/  FFMA R12, R27, R10, R8 ;  /* 0x0000000a1b0c7223 */ /* 0x000fe20000000008 */
[----:B------:R-:W-:Y:S06]  /*0530*/  BRA.U UP0, `(.L_x_1) ;  /* 0xfffffffd003c7547 */ /* 0x000fec000b83ffff */
.L_x_0:
[----:B------:R-:W-:-:S04]  /*0540*/  ULOP3.LUT UR6, UR20, 0x7, URZ, 0xc0, !UPT ;  /* 0x0000000714067892 */ /* 0x000fc8000f8ec0ff */
[----:B------:R-:W-:-:S09]  /*0550*/  UISETP.NE.AND UP0, UPT, UR6, URZ, UPT ;  /* 0x000000ff0600728c */ /* 0x000fd2000bf05270 */
[----:B------:R-:W-:Y:S05]  /*0560*/  BRA.U !UP0, `(.L_x_2) ;  /* 0x0000000508387547 */ /* 0x000fea000b800000 */
[----:B------:R-:W-:Y:S02]  /*0570*/  UISETP.GE.U32.AND UP0, UPT, UR6, 0x4, UPT ;  /* 0x000000040600788c */ /* 0x000fe4000bf06070 */
[----:B------:R-:W-:-:S04]  /*0580*/  ULOP3.LUT UR5, UR20, 0x3, URZ, 0xc0, !UPT ;  /* 0x0000000314057892 */ /* 0x000fc8000f8ec0ff */
[----:B------:R-:W-:-:S03]  /*0590*/  UISETP.NE.AND UP1, UPT, UR5, URZ, UPT ;  /* 0x000000ff0500728c */ /* 0x000fc6000bf25270 */
[----:B------:R-:W-:Y:S08]  /*05a0*/  BRA.U !UP0, `(.L_x_3) ;  /* 0x00000001087c7547 */ /* 0x000ff0000b800000 */
[----:B------:R-:W1:Y:S01]  /*05b0*/  LDC.64 R6, c[0x0][0x388] ;  /* 0x0000e200ff067b82 */ /* 0x000e620000000a00 */
[----:B------:R-:W2:Y:S01]  /*05c0*/  LDCU.64 UR6, c[0x0][0x380] ;  /* 0x00007000ff0677ac */ /* 0x000ea20008000a00 */
[----:B------:R-:W-:Y:S01]  /*05d0*/  IMAD.U32 R9, RZ, RZ, UR4 ;  /* 0x00000004ff097e24 */ /* 0x000fe2000f8e00ff */
[C---:B------:R-:W-:Y:S02]  /*05e0*/  IADD3 R3, PT, PT, R13.reuse, UR4, RZ ;  /* 0x000000040d037c10 */ /* 0x040fe4000fffe0ff */
[----:B------:R-:W-:Y:S01]  /*05f0*/  IADD3 R10, P0, PT, R13, UR4, RZ ;  /* 0x000000040d0a7c10 */ /* 0x000fe2000ff1e0ff */
[----:B------:R-:W-:Y:S01]  /*0600*/  IMAD R9, R9, UR20, R0 ;  /* 0x0000001409097c24 */ /* 0x000fe2000f8e0200 */
[----:B------:R-:W-:Y:S01]  /*0610*/  MOV R11, UR20 ;  /* 0x00000014000b7c02 */ /* 0x000fe20008000f00 */
[----:B------:R-:W3:Y:S01]  /*0620*/  LDC.64 R4, c[0x0][0x380] ;  /* 0x0000e000ff047b82 */ /* 0x000ee20000000a00 */
[----:B------:R-:W-:Y:S01]  /*0630*/  MOV R15, UR20 ;  /* 0x00000014000f7c02 */ /* 0x000fe20008000f00 */
[----:B-1----:R-:W-:Y:S01]  /*0640*/  IMAD.WIDE R6, R9, 0x4, R6 ;  /* 0x0000000409067825 */ /* 0x002fe200078e0206 */
[----:B------:R-:W-:-:S05]  /*0650*/  MOV R9, UR20 ;  /* 0x0000001400097c02 */ /* 0x000fca0008000f00 */
[----:B------:R-:W-:Y:S02]  /*0660*/  IMAD.WIDE R8, R9, 0x4, R6 ;  /* 0x0000000409087825 */ /* 0x000fe400078e0206 */
[----:B0-----:R-:W4:Y:S02]  /*0670*/  LDG.E R6, desc[UR18][R6.64] ;  /* 0x0000001206067981 */ /* 0x001f24000c1e1900 */
[----:B---3--:R-:W-:Y:S01]  /*0680*/  IMAD.WIDE.U32 R4, R3, 0x4, R4 ;  /* 0x0000000403047825 */ /* 0x008fe200078e0004 */
[----:B------:R-:W-:Y:S01]  /*0690*/  IADD3.X R3, PT, PT, RZ, RZ, RZ, P0, !PT ;  /* 0x000000ffff037210 */ /* 0x000fe200007fe4ff */
[----:B------:R-:W3:Y:S01]  /*06a0*/  LDG.E R17, desc[UR18][R8.64] ;  /* 0x0000001208117981 */ /* 0x000ee2000c1e1900 */
[----:B--2---:R-:W-:-:S03]  /*06b0*/  LEA R2, P0, R10, UR6, 0x2 ;  /* 0x000000060a027c11 */ /* 0x004fc6000f8010ff */
[----:B------:R-:W4:Y:S01]  /*06c0*/  LDG.E R5, desc[UR18][R4.64] ;  /* 0x0000001204057981 */ /* 0x000f22000c1e1900 */
[----:B------:R-:W-:Y:S01]  /*06d0*/  LEA.HI.X R3, R10, UR7, R3, 0x2, P0 ;  /* 0x000000070a037c11 */ /* 0x000fe200080f1403 */
[----:B------:R-:W-:-:S04]  /*06e0*/  IMAD.WIDE R10, R11, 0x4, R8 ;  /* 0x000000040b0a7825 */ /* 0x000fc800078e0208 */
[----:B------:R-:W3:Y:S01]  /*06f0*/  LDG.E R16, desc[UR18][R2.64+0x4] ;  /* 0x0000041202107981 */ /* 0x000ee2000c1e1900 */
[----:B------:R-:W-:-:S03]  /*0700*/  IMAD.WIDE R14, R15, 0x4, R10 ;  /* 0x000000040f0e7825 */ /* 0x000fc600078e020a */
[----:B------:R-:W2:Y:S04]  /*0710*/  LDG.E R19, desc[UR18][R10.64] ;  /* 0x000000120a137981 */ /* 0x000ea8000c1e1900 */
[----:B------:R-:W2:Y:S04]  /*0720*/  LDG.E R18, desc[UR18][R2.64+0x8] ;  /* 0x0000081202127981 */ /* 0x000ea8000c1e1900 */
[----:B------:R-:W5:Y:S04]  /*0730*/  LDG.E R20, desc[UR18][R2.64+0xc] ;  /* 0x00000c1202147981 */ /* 0x000f68000c1e1900 */
[----:B------:R-:W5:Y:S01]  /*0740*/  LDG.E R14, desc[UR18][R14.64] ;  /* 0x000000120e0e7981 */ /* 0x000f62000c1e1900 */
[----:B------:R-:W-:Y:S01]  /*0750*/  UIADD3 UR4, UPT, UPT, UR4, 0x4, URZ ;  /* 0x0000000404047890 */ /* 0x000fe2000fffe0ff */
[----:B----4-:R-:W-:-:S04]  /*0760*/  FFMA R5, R5, R6, R12 ;  /* 0x0000000605057223 */ /* 0x010fc8000000000c */
[----:B---3--:R-:W-:-:S04]  /*0770*/  FFMA R5, R16, R17, R5 ;  /* 0x0000001110057223 */ /* 0x008fc80000000005 */
[----:B--2---:R-:W-:-:S04]  /*0780*/  FFMA R5, R18, R19, R5 ;  /* 0x0000001312057223 */ /* 0x004fc80000000005 */
[----:B-----5:R-:W-:-:S07]  /*0790*/  FFMA R12, R20, R14, R5 ;  /* 0x0000000e140c7223 */ /* 0x020fce0000000005 */
.L_x_3:
[----:B------:R-:W-:Y:S05]  /*07a0*/  BRA.U !UP1, `(.L_x_2) ;  /* 0x0000000109a87547 */ /* 0x000fea000b800000 */
[----:B------:R-:W-:Y:S01]  /*07b0*/  UISETP.NE.AND UP0, UPT, UR5, 0x1, UPT ;  /* 0x000000010500788c */ /* 0x000fe2000bf05270 */
[----:B------:R-:W-:Y:S01]  /*07c0*/  MOV R7, UR4 ;  /* 0x0000000400077c02 */ /* 0x000fe20008000f00 */
[----:B------:R-:W-:Y:S02]  /*07d0*/  ULOP3.LUT UR5, UR20, 0x1, URZ, 0xc0, !UPT ;  /* 0x0000000114057892 */ /* 0x000fe4000f8ec0ff */
[----:B------:R-:W-:Y:S02]  /*07e0*/  MOV R15, UR20 ;  /* 0x00000014000f7c02 */ /* 0x000fe40008000f00 */
[----:B------:R-:W-:Y:S01]  /*07f0*/  UISETP.NE.U32.AND UP1, UPT, UR5, 0x1, UPT ;  /* 0x000000010500788c */ /* 0x000fe2000bf25070 */
[----:B------:R-:W-:-:S04]  /*0800*/  PLOP3.LUT P1, PT, PT, PT, UP0, 0x80, 0x8 ;  /* 0x000000000008781c */ /* 0x000fc80003f2f008 */
[----:B------:R-:W1:Y:S01]  /*0810*/  @UP0 LDCU.128 UR8, c[0x0][0x380] ;  /* 0x00007000ff0807ac */ /* 0x000e620008000c00 */
[----:B------:R-:W-:Y:S01]  /*0820*/  PLOP3.LUT P0, PT, PT, PT, UP1, 0x80, 0x8 ;  /* 0x000000000008781c */ /* 0x000fe20003f0f018 */
[----:B------:R-:W2:Y:S04]  /*0830*/  @UP0 LDCU.64 UR6, c[0x0][0x380] ;  /* 0x00007000ff0607ac */ /* 0x000ea80008000a00 */
[----:B------:R-:W3:Y:S03]  /*0840*/  @!UP1 LDCU.128 UR12, c[0x0][0x380] ;  /* 0x00007000ff0c97ac */ /* 0x000ee60008000c00 */
[C---:B------:R-:W-:Y:S02]  /*0850*/  @P1 IADD3 R3, PT, PT, R13.reuse, UR4, RZ ;  /* 0x000000040d031c10 */ /* 0x040fe4000fffe0ff */
[----:B------:R-:W-:Y:S01]  /*0860*/  @P1 IADD3 R6, P2, PT, R13, UR4, RZ ;  /* 0x000000040d061c10 */ /* 0x000fe2000ff5e0ff */
[----:B------:R-:W-:Y:S01]  /*0870*/  @UP0 UIADD3 UR4, UPT, UPT, UR4, 0x2, URZ ;  /* 0x0000000204040890 */ /* 0x000fe2000fffe0ff */
[----:B-1----:R-:W-:Y:S01]  /*0880*/  MOV R11, UR9 ;  /* 0x00000009000b7c02 */ /* 0x002fe20008000f00 */
[----:B------:R-:W-:Y:S01]  /*0890*/  IMAD.U32 R10, RZ, RZ, UR8 ;  /* 0x00000008ff0a7e24 */ /* 0x000fe2000f8e00ff */
[----:B------:R-:W-:-:S02]  /*08a0*/  MOV R4, UR10 ;  /* 0x0000000a00047c02 */ /* 0x000fc40008000f00 */
[----:B------:R-:W-:Y:S01]  /*08b0*/  MOV R5, UR11 ;  /* 0x0000000b00057c02 */ /* 0x000fe20008000f00 */
[----:B------:R-:W-:-:S04]  /*08c0*/  @P1 IMAD.WIDE.U32 R10, R3, 0x4, R10 ;  /* 0x00000004030a1825 */ /* 0x000fc800078e000a */
[----:B------:R-:W-:Y:S01]  /*08d0*/  @P1 IMAD R3, R7, UR20, R0 ;  /* 0x0000001407031c24 */ /* 0x000fe2000f8e0200 */
[----:B------:R-:W-:Y:S01]  /*08e0*/  @P1 IADD3.X R7, PT, PT, RZ, RZ, RZ, P2, !PT ;  /* 0x000000ffff071210 */ /* 0x000fe200017fe4ff */
[----:B------:R-:W-:Y:S01]  /*08f0*/  IMAD.U32 R19, RZ, RZ, UR4 ;  /* 0x00000004ff137e24 */ /* 0x000fe2000f8e00ff */
[C---:B--2---:R-:W-:Y:S01]  /*0900*/  @P1 LEA R2, P2, R6.reuse, UR6, 0x2 ;  /* 0x0000000606021c11 */ /* 0x044fe2000f8410ff */
[----:B------:R-:W-:Y:S01]  /*0910*/  @P1 IMAD.WIDE R4, R3, 0x4, R4 ;  /* 0x0000000403041825 */ /* 0x000fe200078e0204 */
[----:B------:R-:W-:Y:S01]  /*0920*/  @!P0 IADD3 R17, PT, PT, R13, UR4, RZ ;  /* 0x000000040d118c10 */ /* 0x000fe2000fffe0ff */
[----:B0-----:R-:W2:Y:S01]  /*0930*/  @P1 LDG.E R11, desc[UR18][R10.64] ;  /* 0x000000120a0b1981 */ /* 0x001ea2000c1e1900 */
[----:B------:R-:W-:Y:S01]  /*0940*/  @P1 LEA.HI.X R3, R6, UR7, R7, 0x2, P2 ;  /* 0x0000000706031c11 */ /* 0x000fe200090f1407 */
[----:B------:R-:W-:Y:S01]  /*0950*/  @!P0 IMAD R19, R19, UR20, R0 ;  /* 0x0000001413138c24 */ /* 0x000fe2000f8e0200 */
[----:B---3--:R-:W-:Y:S01]  /*0960*/  MOV R6, UR12 ;  /* 0x0000000c00067c02 */ /* 0x008fe20008000f00 */
[----:B------:R-:W-:Y:S01]  /*0970*/  @P1 IMAD.WIDE R14, R15, 0x4, R4 ;  /* 0x000000040f0e1825 */ /* 0x000fe200078e0204 */
[----:B------:R-:W-:Y:S01]  /*0980*/  MOV R7, UR13 ;  /* 0x0000000d00077c02 */ /* 0x000fe20008000f00 */
[----:B------:R-:W2:Y:S01]  /*0990*/  @P1 LDG.E R4, desc[UR18][R4.64] ;  /* 0x0000001204041981 */ /* 0x000ea2000c1e1900 */
[----:B------:R-:W-:-:S02]  /*09a0*/  MOV R8, UR14 ;  /* 0x0000000e00087c02 */ /* 0x000fc40008000f00 */
[----:B------:R-:W-:Y:S01]  /*09b0*/  MOV R9, UR15 ;  /* 0x0000000f00097c02 */ /* 0x000fe20008000f00 */
[----:B------:R-:W-:Y:S01]  /*09c0*/  @!P0 IMAD.WIDE.U32 R6, R17, 0x4, R6 ;  /* 0x0000000411068825 */ /* 0x000fe200078e0006 */
[----:B------:R-:W3:Y:S03]  /*09d0*/  @P1 LDG.E R14, desc[UR18][R14.64] ;  /* 0x000000120e0e1981 */ /* 0x000ee6000c1e1900 */
[----:B------:R-:W-:Y:S01]  /*09e0*/  @!P0 IMAD.WIDE R8, R19, 0x4, R8 ;  /* 0x0000000413088825 */ /* 0x000fe200078e0208 */
[----:B------:R-:W3:Y:S04]  /*09f0*/  @P1 LDG.E R2, desc[UR18][R2.64+0x4] ;  /* 0x0000041202021981 */ /* 0x000ee8000c1e1900 */
[----:B------:R-:W4:Y:S04]  /*0a00*/  @!P0 LDG.E R7, desc[UR18][R6.64] ;  /* 0x0000001206078981 */ /* 0x000f28000c1e1900 */
[----:B------:R-:W4:Y:S01]  /*0a10*/  @!P0 LDG.E R8, desc[UR18][R8.64] ;  /* 0x0000001208088981 */ /* 0x000f22000c1e1900 */
[----:B--2---:R-:W-:-:S04]  /*0a20*/  @P1 FFMA R11, R11, R4, R12 ;  /* 0x000000040b0b1223 */ /* 0x004fc8000000000c */
[----:B---3--:R-:W-:-:S04]  /*0a30*/  @P1 FFMA R12, R2, R14, R11 ;  /* 0x0000000e020c1223 */ /* 0x008fc8000000000b */
[----:B----4-:R-:W-:-:S07]  /*0a40*/  @!P0 FFMA R12, R7, R8, R12 ;  /* 0x00000008070c8223 */ /* 0x010fce000000000c */
.L_x_2:
[----:B------:R-:W1:Y:S01]  /*0a50*/  LDC.64 R2, c[0x0][0x390] ;  /* 0x0000e400ff027b82 */ /* 0x000e620000000a00 */
[----:B------:R-:W-:-:S05]  /*0a60*/  IADD3 R13, PT, PT, R0, R13, RZ ;  /* 0x0000000d000d7210 */ /* 0x000fca0007ffe0ff */
[----:B-1----:R-:W-:-:S05]  /*0a70*/  IMAD.WIDE R2, R13, 0x4, R2 ;  /* 0x000000040d027825 */ /* 0x002fca00078e0202 */
[----:B0-----:R-:W-:Y:S01]  /*0a80*/  STG.E desc[UR18][R2.64], R12 ;  /* 0x0000000c02007986 */ /* 0x001fe2000c101912 */
[----:B------:R-:W-:Y:S05]  /*0a90*/  EXIT ;  /* 0x000000000000794d */ /* 0x000fea0003800000 */
.L_x_4:
[----:B------:R-:W-:-:S00]  /*0aa0*/  BRA `(.L_x_4) ;  /* 0xfffffffc00fc7947 */ /* 0x000fc0000383ffff */
[----:B------:R-:W-:-:S00]  /*0ab0*/  NOP ;  /* 0x0000000000007918 */ /* 0x000fc00000000000 */
        /* <DEDUP_REMOVED lines=12> */
.L_x_5:


//--------------------- .nv.shared.reserved.0     --------------------------
	.section	.nv.shared.reserved.0,"aw",@nobits
	.weak		__nv_reservedSMEM_offset_0_alias
	.size		__nv_reservedSMEM_offset_0_alias, 0, 64
	.other		__nv_reservedSMEM_offset_0_alias,@"STO_CUDA_RESERVED_SHARED STV_DEFAULT"
__nv_reservedSMEM_offset_0_alias:
	.zero		0
	.zero		64


//--------------------- .nv.constant0._Z14MatrixMultiplyPfS_S_i --------------------------
	.section	.nv.constant0._Z14MatrixMultiplyPfS_S_i,"a",@progbits
	.sectionflags	@""
	.align	4
.nv.constant0._Z14MatrixMultiplyPfS_S_i:
	.zero		924


//--------------------- SYMBOLS --------------------------

	.type		.nv.reservedSmem.offset0,@object
	.size		.nv.reservedSmem.offset0,0x4
